	.headerflags	@"EF_CUDA_TEXMODE_UNIFIED EF_CUDA_64BIT_ADDRESS EF_CUDA_ACCELERATORS EF_CUDA_SM90 EF_CUDA_VIRTUAL_SM(EF_CUDA_SM90)"
	.elftype	@"ET_EXEC"


//--------------------- .nv.info                  --------------------------
	.section	.nv.info,"",@"SHT_CUDA_INFO"
	.align	4


	//----- nvinfo : EIATTR_REGCOUNT
	.align		4
        /*0000*/ 	.byte	0x04, 0x2f
        /*0002*/ 	.short	(.L_1 - .L_0)
	.align		4
.L_0:
        /*0004*/ 	.word	index@(triton_poi_fused_add_mul_0)
        /*0008*/ 	.word	0x0000000e


	//----- nvinfo : EIATTR_MIN_STACK_SIZE
	.align		4
.L_1:
        /*000c*/ 	.byte	0x04, 0x12
        /*000e*/ 	.short	(.L_3 - .L_2)
	.align		4
.L_2:
        /*0010*/ 	.word	index@(triton_poi_fused_add_mul_0)
        /*0014*/ 	.word	0x00000000


	//----- nvinfo : EIATTR_FRAME_SIZE
	.align		4
.L_3:
        /*0018*/ 	.byte	0x04, 0x11
        /*001a*/ 	.short	(.L_5 - .L_4)
	.align		4
.L_4:
        /*001c*/ 	.word	index@(triton_poi_fused_add_mul_0)
        /*0020*/ 	.word	0x00000000


	//----- nvinfo : EIATTR_MIN_STACK_SIZE
	.align		4
.L_5:
        /*0024*/ 	.byte	0x04, 0x12
        /*0026*/ 	.short	(.L_7 - .L_6)
	.align		4
.L_6:
        /*0028*/ 	.word	index@(triton_poi_fused_add_mul_0)
        /*002c*/ 	.word	0x00000000
.L_7:


//--------------------- .nv.info.triton_poi_fused_add_mul_0 --------------------------
	.section	.nv.info.triton_poi_fused_add_mul_0,"",@"SHT_CUDA_INFO"
	.sectionflags	@""
	.align	4


	//----- nvinfo : EIATTR_CUDA_API_VERSION
	.align		4
        /*0000*/ 	.byte	0x04, 0x37
        /*0002*/ 	.short	(.L_9 - .L_8)
.L_8:
        /*0004*/ 	.word	0x0000007c


	//----- nvinfo : EIATTR_KPARAM_INFO
	.align		4
.L_9:
        /*0008*/ 	.byte	0x04, 0x17
        /*000a*/ 	.short	(.L_11 - .L_10)
.L_10:
        /*000c*/ 	.word	0x00000000
        /*0010*/ 	.short	0x0003
        /*0012*/ 	.short	0x0018
        /*0014*/ 	.byte	0x00, 0xf0, 0x11, 0x00


	//----- nvinfo : EIATTR_KPARAM_INFO
	.align		4
.L_11:
        /*0018*/ 	.byte	0x04, 0x17
        /*001a*/ 	.short	(.L_13 - .L_12)
.L_12:
        /*001c*/ 	.word	0x00000000
        /*0020*/ 	.short	0x0002
        /*0022*/ 	.short	0x0010
        /*0024*/ 	.byte	0x00, 0xf4, 0x21, 0x00


	//----- nvinfo : EIATTR_KPARAM_INFO
	.align		4
.L_13:
        /*0028*/ 	.byte	0x04, 0x17
        /*002a*/ 	.short	(.L_15 - .L_14)
.L_14:
        /*002c*/ 	.word	0x00000000
        /*0030*/ 	.short	0x0001
        /*0032*/ 	.short	0x0008
        /*0034*/ 	.byte	0x00, 0xf4, 0x21, 0x00


	//----- nvinfo : EIATTR_KPARAM_INFO
	.align		4
.L_15:
        /*0038*/ 	.byte	0x04, 0x17
        /*003a*/ 	.short	(.L_17 - .L_16)
.L_16:
        /*003c*/ 	.word	0x00000000
        /*0040*/ 	.short	0x0000
        /*0042*/ 	.short	0x0000
        /*0044*/ 	.byte	0x00, 0xf4, 0x21, 0x00


	//----- nvinfo : EIATTR_SPARSE_MMA_MASK
	.align		4
.L_17:
        /*0048*/ 	.byte	0x03, 0x50
        /*004a*/ 	.short	0x0000


	//----- nvinfo : EIATTR_MAXREG_COUNT
	.align		4
        /*004c*/ 	.byte	0x03, 0x1b
        /*004e*/ 	.short	0x00ff


	//----- nvinfo : EIATTR_EXIT_INSTR_OFFSETS
	.align		4
        /*0050*/ 	.byte	0x04, 0x1c
        /*0052*/ 	.short	(.L_19 - .L_18)


	//   ....[0]....
.L_18:
        /*0054*/ 	.word	0x00000120


	//   ....[1]....
        /*0058*/ 	.word	0x00000140


	//----- nvinfo : EIATTR_REQNTID
	.align		4
.L_19:
        /*005c*/ 	.byte	0x04, 0x10
        /*005e*/ 	.short	(.L_21 - .L_20)
.L_20:
        /*0060*/ 	.word	0x00000080
        /*0064*/ 	.word	0x00000001
        /*0068*/ 	.word	0x00000001


	//----- nvinfo : EIATTR_CBANK_PARAM_SIZE
	.align		4
.L_21:
        /*006c*/ 	.byte	0x03, 0x19
        /*006e*/ 	.short	0x001c


	//----- nvinfo : EIATTR_PARAM_CBANK
	.align		4
        /*0070*/ 	.byte	0x04, 0x0a
        /*0072*/ 	.short	(.L_23 - .L_22)
	.align		4
.L_22:
        /*0074*/ 	.word	index@(.nv.constant0.triton_poi_fused_add_mul_0)
        /*0078*/ 	.short	0x0210
        /*007a*/ 	.short	0x001c


	//----- nvinfo : EIATTR_SW_WAR
	.align		4
.L_23:
        /*007c*/ 	.byte	0x04, 0x36
        /*007e*/ 	.short	(.L_25 - .L_24)
.L_24:
        /*0080*/ 	.word	0x00000008
.L_25:


//--------------------- .nv.callgraph             --------------------------
	.section	.nv.callgraph,"",@"SHT_CUDA_CALLGRAPH"
	.align	4
	.sectionentsize	8
	.align		4
        /*0000*/ 	.word	0x00000000
	.align		4
        /*0004*/ 	.word	0xffffffff
	.align		4
        /*0008*/ 	.word	0x00000000
	.align		4
        /*000c*/ 	.word	0xfffffffe
	.align		4
        /*0010*/ 	.word	0x00000000
	.align		4
        /*0014*/ 	.word	0xfffffffd
	.align		4
        /*0018*/ 	.word	0x00000000
	.align		4
        /*001c*/ 	.word	0xfffffffc


//--------------------- .text.triton_poi_fused_add_mul_0 --------------------------
	.section	.text.triton_poi_fused_add_mul_0,"ax",@progbits
	.align	128
        .global         triton_poi_fused_add_mul_0
        .type           triton_poi_fused_add_mul_0,@function
        .size           triton_poi_fused_add_mul_0,(.L_x_1 - triton_poi_fused_add_mul_0)
        .other          triton_poi_fused_add_mul_0,@"STO_CUDA_ENTRY STV_DEFAULT"
triton_poi_fused_add_mul_0:
.text.triton_poi_fused_add_mul_0:
[----:B------:R-:W0:Y:S02]  /*0000*/  LDC R1, c[0x0][0x28] ;  /* 0x00000a00ff017b82 */ /* 0x000e240000000800 */
[----:B------:R-:W1:Y:S01]  /*0010*/  S2R R0, SR_TID.X ;  /* 0x0000000000007919 */ /* 0x000e620000002100 */
[----:B------:R-:W2:Y:S01]  /*0020*/  LDC.64 R2, c[0x0][0x210] ;  /* 0x00008400ff027b82 */ /* 0x000ea20000000a00 */
[----:B------:R-:W-:Y:S01]  /*0030*/  CS2R R10, SRZ ;  /* 0x00000000000a7805 */ /* 0x000fe2000001ff00 */
[----:B------:R-:W-:Y:S01]  /*0040*/  ULDC.64 UR4, c[0x0][0x208] ;  /* 0x0000820000047ab9 */ /* 0x000fe20000000a00 */
[----:B------:R-:W3:Y:S05]  /*0050*/  S2R R9, SR_CTAID.X ;  /* 0x0000000000097919 */ /* 0x000eea0000002500 */
[----:B------:R-:W4:Y:S08]  /*0060*/  LDC.64 R4, c[0x0][0x218] ;  /* 0x00008600ff047b82 */ /* 0x000f300000000a00 */
[----:B------:R-:W5:Y:S01]  /*0070*/  LDC.64 R6, c[0x0][0x220] ;  /* 0x00008800ff067b82 */ /* 0x000f620000000a00 */
[----:B-1----:R-:W-:-:S04]  /*0080*/  SHF.L.U32 R0, R0, 0x1, RZ ;  /* 0x0000000100007819 */ /* 0x002fc800000006ff */
[----:B------:R-:W-:-:S04]  /*0090*/  LOP3.LUT R0, R0, 0xfe, RZ, 0xc0, !PT ;  /* 0x000000fe00007812 */ /* 0x000fc800078ec0ff */
[----:B---3--:R-:W-:Y:S02]  /*00a0*/  LEA R9, R9, R0, 0x8 ;  /* 0x0000000009097211 */ /* 0x008fe400078e40ff */
[----:B----4-:R-:W3:Y:S02]  /*00b0*/  LDG.E R0, desc[UR4][R4.64] ;  /* 0x0000000404007981 */ /* 0x010ee4000c1e1900 */
[C---:B------:R-:W-:Y:S01]  /*00c0*/  ISETP.GE.AND P0, PT, R9.reuse, 0x100, PT ;  /* 0x000001000900780c */ /* 0x040fe20003f06270 */
[----:B--2---:R-:W-:-:S12]  /*00d0*/  IMAD.WIDE R2, R9, 0x4, R2 ;  /* 0x0000000409027825 */ /* 0x004fd800078e0202 */
[----:B------:R-:W3:Y:S01]  /*00e0*/  @!P0 LDG.E.64 R10, desc[UR4][R2.64] ;  /* 0x00000004020a8981 */ /* 0x000ee2000c1e1b00 */
[----:B-----5:R-:W-:-:S04]  /*00f0*/  IMAD.WIDE R6, R9, 0x4, R6 ;  /* 0x0000000409067825 */ /* 0x020fc800078e0206 */
[--C-:B---3--:R-:W-:Y:S01]  /*0100*/  FFMA R10, RZ, R10, R0.reuse ;  /* 0x0000000aff0a7223 */ /* 0x108fe20000000000 */
[----:B------:R-:W-:Y:S01]  /*0110*/  FFMA R11, RZ, R11, R0 ;  /* 0x0000000bff0b7223 */ /* 0x000fe20000000000 */
[----:B------:R-:W-:Y:S06]  /*0120*/  @P0 EXIT ;  /* 0x000000000000094d */ /* 0x000fec0003800000 */
[----:B------:R-:W-:Y:S01]  /*0130*/  STG.E.64 desc[UR4][R6.64], R10 ;  /* 0x0000000a06007986 */ /* 0x000fe2000c101b04 */
[----:B------:R-:W-:Y:S05]  /*0140*/  EXIT ;  /* 0x000000000000794d */ /* 0x000fea0003800000 */
.L_x_0:
[----:B------:R-:W-:-:S00]  /*0150*/  BRA `(.L_x_0) ;  /* 0xfffffffc00fc7947 */ /* 0x000fc0000383ffff */
[----:B------:R-:W-:-:S00]  /*0160*/  NOP ;  /* 0x0000000000007918 */ /* 0x000fc00000000000 */
        /* <DEDUP_REMOVED lines=9> */
.L_x_1:


//--------------------- .nv.constant0.triton_poi_fused_add_mul_0 --------------------------
	.section	.nv.constant0.triton_poi_fused_add_mul_0,"a",@progbits
	.sectionflags	@""
	.align	4
.nv.constant0.triton_poi_fused_add_mul_0:
	.zero		556
